//
// Generated by NVIDIA NVVM Compiler
//
// Compiler Build ID: CL-36424714
// Cuda compilation tools, release 13.0, V13.0.88
// Based on NVVM 20.0.0
//

.version 9.0
.target sm_100
.address_size 64

	// .globl	default_function_kernel_1
// _ZZ25default_function_kernel_1E11ph_5_shared has been demoted

.visible .entry default_function_kernel_1(
	.param .u64 .ptr .align 1 default_function_kernel_1_param_0,
	.param .u64 .ptr .align 1 default_function_kernel_1_param_1,
	.param .u64 .ptr .align 1 default_function_kernel_1_param_2
)
.maxntid 20
{
	.reg .pred 	%p<2>;
	.reg .b16 	%rs<5>;
	.reg .b32 	%r<11>;
	.reg .b32 	%f<27>;
	.reg .b64 	%rd<13>;
	// demoted variable
	.shared .align 4 .b8 _ZZ25default_function_kernel_1E11ph_5_shared[128];
	ld.param.u64 	%rd2, [default_function_kernel_1_param_0];
	ld.param.u64 	%rd3, [default_function_kernel_1_param_1];
	ld.param.u64 	%rd4, [default_function_kernel_1_param_2];
	cvta.to.global.u64 	%rd5, %rd4;
	mov.u32 	%r1, %tid.x;
	mov.u32 	%r4, %ctaid.x;
	mad.lo.s32 	%r2, %r1, 5, %r4;
	mul.wide.u32 	%rd6, %r2, 4;
	add.s64 	%rd1, %rd5, %rd6;
	ld.global.nc.f32 	%f1, [%rd1];
	shl.b32 	%r5, %r1, 2;
	mov.u32 	%r6, _ZZ25default_function_kernel_1E11ph_5_shared;
	add.s32 	%r3, %r6, %r5;
	st.shared.f32 	[%r3], %f1;
	setp.gt.u32 	%p1, %r1, 11;
	@%p1 bra 	$L__BB0_2;
	ld.global.nc.f32 	%f2, [%rd1+400];
	st.shared.f32 	[%r3+80], %f2;
$L__BB0_2:
	bar.sync 	0;
	cvt.u16.u32 	%rs1, %r1;
	mul.lo.s16 	%rs2, %rs1, 52;
	shr.u16 	%rs3, %rs2, 6;
	and.b16  	%rs4, %rs3, 28;
	cvta.to.global.u64 	%rd7, %rd3;
	mul.wide.u32 	%rd8, %r5, 4;
	add.s64 	%rd9, %rd7, %rd8;
	ld.global.nc.f32 	%f3, [%rd9];
	mul.wide.u16 	%r8, %rs4, 4;
	add.s32 	%r10, %r6, %r8;
	ld.shared.f32 	%f4, [%r10];
	fma.rn.f32 	%f5, %f3, %f4, 0f00000000;
	ld.global.nc.f32 	%f6, [%rd9+320];
	ld.shared.f32 	%f7, [%r10+64];
	fma.rn.f32 	%f8, %f6, %f7, 0f00000000;
	ld.global.nc.f32 	%f9, [%rd9+4];
	ld.shared.f32 	%f10, [%r10+4];
	fma.rn.f32 	%f11, %f9, %f10, %f5;
	ld.global.nc.f32 	%f12, [%rd9+324];
	ld.shared.f32 	%f13, [%r10+68];
	fma.rn.f32 	%f14, %f12, %f13, %f8;
	ld.global.nc.f32 	%f15, [%rd9+8];
	ld.shared.f32 	%f16, [%r10+8];
	fma.rn.f32 	%f17, %f15, %f16, %f11;
	ld.global.nc.f32 	%f18, [%rd9+328];
	ld.shared.f32 	%f19, [%r10+72];
	fma.rn.f32 	%f20, %f18, %f19, %f14;
	ld.global.nc.f32 	%f21, [%rd9+12];
	ld.shared.f32 	%f22, [%r10+12];
	fma.rn.f32 	%f23, %f21, %f22, %f17;
	ld.global.nc.f32 	%f24, [%rd9+332];
	ld.shared.f32 	%f25, [%r10+76];
	fma.rn.f32 	%f26, %f24, %f25, %f20;
	cvta.to.global.u64 	%rd10, %rd2;
	add.s64 	%rd12, %rd10, %rd6;
	st.global.f32 	[%rd12], %f23;
	st.global.f32 	[%rd12+400], %f26;
	ret;

}
	// .globl	default_function_kernel
.visible .entry default_function_kernel(
	.param .u64 .ptr .align 1 default_function_kernel_param_0,
	.param .u64 .ptr .align 1 default_function_kernel_param_1,
	.param .u64 .ptr .align 1 default_function_kernel_param_2
)
.maxntid 32
{
	.reg .b32 	%r<5>;
	.reg .b32 	%f<4>;
	.reg .b64 	%rd<11>;

	ld.param.u64 	%rd1, [default_function_kernel_param_0];
	ld.param.u64 	%rd2, [default_function_kernel_param_1];
	ld.param.u64 	%rd3, [default_function_kernel_param_2];
	cvta.to.global.u64 	%rd4, %rd1;
	cvta.to.global.u64 	%rd5, %rd3;
	cvta.to.global.u64 	%rd6, %rd2;
	mov.u32 	%r1, %ctaid.x;
	shl.b32 	%r2, %r1, 5;
	mov.u32 	%r3, %tid.x;
	or.b32  	%r4, %r2, %r3;
	mul.wide.u32 	%rd7, %r4, 4;
	add.s64 	%rd8, %rd6, %rd7;
	ld.global.nc.f32 	%f1, [%rd8];
	add.s64 	%rd9, %rd5, %rd7;
	ld.global.nc.f32 	%f2, [%rd9];
	sub.f32 	%f3, %f1, %f2;
	add.s64 	%rd10, %rd4, %rd7;
	st.global.f32 	[%rd10], %f3;
	ret;

}


// ===== COMPILED SASS (sm_100) =====

	.target	sm_100

	.elftype	@"ET_EXEC"


//--------------------- .note.nv.tkinfo           --------------------------
	.section	.note.nv.tkinfo,"",@"SHT_NOTE"
	.sectionflags	@"SHF_NOTE_NV_TKINFO"
	.tkinfo
        /*0018*/ 	.word	0x00000002
        /*0030*/ 	.string	""
        /*0030*/ 	.string	"ptxas"
        /*0030*/ 	.string	"Cuda compilation tools, release 13.0, V13.0.88"
        /*0030*/ 	.string	"Build cuda_13.0.r13.0/compiler.36424714_0"
        /*0030*/ 	.string	"-arch sm_100 -m 64 "



//--------------------- .note.nv.cuinfo           --------------------------
	.section	.note.nv.cuinfo,"",@"SHT_NOTE"
	.sectionflags	@"SHF_NOTE_NV_CUINFO"
        /*0018*/ 	.short	0x0002
        /*001a*/ 	.short	0x0064
        /*001c*/ 	.short	0x0082
	.zero		2


//--------------------- .nv.info                  --------------------------
	.section	.nv.info,"",@"SHT_CUDA_INFO"
	.align	4


	//----- nvinfo : EIATTR_REGCOUNT
	.align		4
        /*0000*/ 	.byte	0x04, 0x2f
        /*0002*/ 	.short	(.L_1 - .L_0)
	.align		4
.L_0:
        /*0004*/ 	.word	index@(default_function_kernel_1)
        /*0008*/ 	.word	0x0000001e


	//----- nvinfo : EIATTR_FRAME_SIZE
	.align		4
.L_1:
        /*000c*/ 	.byte	0x04, 0x11
        /*000e*/ 	.short	(.L_3 - .L_2)
	.align		4
.L_2:
        /*0010*/ 	.word	index@(default_function_kernel_1)
        /*0014*/ 	.word	0x00000000


	//----- nvinfo : EIATTR_REGCOUNT
	.align		4
.L_3:
        /*0018*/ 	.byte	0x04, 0x2f
        /*001a*/ 	.short	(.L_5 - .L_4)
	.align		4
.L_4:
        /*001c*/ 	.word	index@(default_function_kernel)
        /*0020*/ 	.word	0x0000000c


	//----- nvinfo : EIATTR_FRAME_SIZE
	.align		4
.L_5:
        /*0024*/ 	.byte	0x04, 0x11
        /*0026*/ 	.short	(.L_7 - .L_6)
	.align		4
.L_6:
        /*0028*/ 	.word	index@(default_function_kernel)
        /*002c*/ 	.word	0x00000000


	//----- nvinfo : EIATTR_MIN_STACK_SIZE
	.align		4
.L_7:
        /*0030*/ 	.byte	0x04, 0x12
        /*0032*/ 	.short	(.L_9 - .L_8)
	.align		4
.L_8:
        /*0034*/ 	.word	index@(default_function_kernel)
        /*0038*/ 	.word	0x00000000


	//----- nvinfo : EIATTR_MIN_STACK_SIZE
	.align		4
.L_9:
        /*003c*/ 	.byte	0x04, 0x12
        /*003e*/ 	.short	(.L_11 - .L_10)
	.align		4
.L_10:
        /*0040*/ 	.word	index@(default_function_kernel_1)
        /*0044*/ 	.word	0x00000000
.L_11:


//--------------------- .nv.compat                --------------------------
	.section	.nv.compat,"",@"SHT_CUDA_COMPAT_INFO"
	.align	4
        /*0000*/ 	.byte	0x02, 0x09, 0x00, 0x00, 0x02, 0x02, 0x01, 0x00, 0x02, 0x05, 0x05, 0x00, 0x03, 0x07, 0x01, 0x01
        /*0010*/ 	.byte	0x02, 0x03, 0x00, 0x00, 0x02, 0x06, 0x01, 0x00, 0x04, 0x0b, 0x08, 0x00, 0x09, 0x00, 0x00, 0x00
        /*0020*/ 	.byte	0x00, 0x00, 0x00, 0x00


//--------------------- .nv.info.default_function_kernel --------------------------
	.section	.nv.info.default_function_kernel,"",@"SHT_CUDA_INFO"
	.sectionflags	@""
	.align	4


	//----- nvinfo : EIATTR_CUDA_API_VERSION
	.align		4
        /*0000*/ 	.byte	0x04, 0x37
        /*0002*/ 	.short	(.L_13 - .L_12)
.L_12:
        /*0004*/ 	.word	0x00000082


	//----- nvinfo : EIATTR_KPARAM_INFO
	.align		4
.L_13:
        /*0008*/ 	.byte	0x04, 0x17
        /*000a*/ 	.short	(.L_15 - .L_14)
.L_14:
        /*000c*/ 	.word	0x00000000
        /*0010*/ 	.short	0x0002
        /*0012*/ 	.short	0x0010
        /*0014*/ 	.byte	0x00, 0xf5, 0x21, 0x00


	//----- nvinfo : EIATTR_KPARAM_INFO
	.align		4
.L_15:
        /*0018*/ 	.byte	0x04, 0x17
        /*001a*/ 	.short	(.L_17 - .L_16)
.L_16:
        /*001c*/ 	.word	0x00000000
        /*0020*/ 	.short	0x0001
        /*0022*/ 	.short	0x0008
        /*0024*/ 	.byte	0x00, 0xf5, 0x21, 0x00


	//----- nvinfo : EIATTR_KPARAM_INFO
	.align		4
.L_17:
        /*0028*/ 	.byte	0x04, 0x17
        /*002a*/ 	.short	(.L_19 - .L_18)
.L_18:
        /*002c*/ 	.word	0x00000000
        /*0030*/ 	.short	0x0000
        /*0032*/ 	.short	0x0000
        /*0034*/ 	.byte	0x00, 0xf5, 0x21, 0x00


	//----- nvinfo : EIATTR_SPARSE_MMA_MASK
	.align		4
.L_19:
        /*0038*/ 	.byte	0x03, 0x50
        /*003a*/ 	.short	0x0000


	//----- nvinfo : EIATTR_MAXREG_COUNT
	.align		4
        /*003c*/ 	.byte	0x03, 0x1b
        /*003e*/ 	.short	0x00ff


	//----- nvinfo : EIATTR_MERCURY_ISA_VERSION
	.align		4
        /*0040*/ 	.byte	0x03, 0x5f
        /*0042*/ 	.short	0x0101


	//----- nvinfo : EIATTR_VRC_CTA_INIT_COUNT
	.align		4
        /*0044*/ 	.byte	0x02, 0x4a
	.zero		1
	.zero		1


	//----- nvinfo : EIATTR_EXIT_INSTR_OFFSETS
	.align		4
        /*0048*/ 	.byte	0x04, 0x1c
        /*004a*/ 	.short	(.L_21 - .L_20)


	//   ....[0]....
.L_20:
        /*004c*/ 	.word	0x00000100


	//----- nvinfo : EIATTR_MAX_THREADS
	.align		4
.L_21:
        /*0050*/ 	.byte	0x04, 0x05
        /*0052*/ 	.short	(.L_23 - .L_22)
.L_22:
        /*0054*/ 	.word	0x00000020
        /*0058*/ 	.word	0x00000001
        /*005c*/ 	.word	0x00000001


	//----- nvinfo : EIATTR_CBANK_PARAM_SIZE
	.align		4
.L_23:
        /*0060*/ 	.byte	0x03, 0x19
        /*0062*/ 	.short	0x0018


	//----- nvinfo : EIATTR_PARAM_CBANK
	.align		4
        /*0064*/ 	.byte	0x04, 0x0a
        /*0066*/ 	.short	(.L_25 - .L_24)
	.align		4
.L_24:
        /*0068*/ 	.word	index@(.nv.constant0.default_function_kernel)
        /*006c*/ 	.short	0x0380
        /*006e*/ 	.short	0x0018


	//----- nvinfo : EIATTR_SW_WAR
	.align		4
.L_25:
        /*0070*/ 	.byte	0x04, 0x36
        /*0072*/ 	.short	(.L_27 - .L_26)
.L_26:
        /*0074*/ 	.word	0x00000008
.L_27:


//--------------------- .nv.info.default_function_kernel_1 --------------------------
	.section	.nv.info.default_function_kernel_1,"",@"SHT_CUDA_INFO"
	.sectionflags	@""
	.align	4


	//----- nvinfo : EIATTR_CUDA_API_VERSION
	.align		4
        /*0000*/ 	.byte	0x04, 0x37
        /*0002*/ 	.short	(.L_29 - .L_28)
.L_28:
        /*0004*/ 	.word	0x00000082


	//----- nvinfo : EIATTR_KPARAM_INFO
	.align		4
.L_29:
        /*0008*/ 	.byte	0x04, 0x17
        /*000a*/ 	.short	(.L_31 - .L_30)
.L_30:
        /*000c*/ 	.word	0x00000000
        /*0010*/ 	.short	0x0002
        /*0012*/ 	.short	0x0010
        /*0014*/ 	.byte	0x00, 0xf5, 0x21, 0x00


	//----- nvinfo : EIATTR_KPARAM_INFO
	.align		4
.L_31:
        /*0018*/ 	.byte	0x04, 0x17
        /*001a*/ 	.short	(.L_33 - .L_32)
.L_32:
        /*001c*/ 	.word	0x00000000
        /*0020*/ 	.short	0x0001
        /*0022*/ 	.short	0x0008
        /*0024*/ 	.byte	0x00, 0xf5, 0x21, 0x00


	//----- nvinfo : EIATTR_KPARAM_INFO
	.align		4
.L_33:
        /*0028*/ 	.byte	0x04, 0x17
        /*002a*/ 	.short	(.L_35 - .L_34)
.L_34:
        /*002c*/ 	.word	0x00000000
        /*0030*/ 	.short	0x0000
        /*0032*/ 	.short	0x0000
        /*0034*/ 	.byte	0x00, 0xf5, 0x21, 0x00


	//----- nvinfo : EIATTR_SPARSE_MMA_MASK
	.align		4
.L_35:
        /*0038*/ 	.byte	0x03, 0x50
        /*003a*/ 	.short	0x0000


	//----- nvinfo : EIATTR_MAXREG_COUNT
	.align		4
        /*003c*/ 	.byte	0x03, 0x1b
        /*003e*/ 	.short	0x00ff


	//----- nvinfo : EIATTR_NUM_BARRIERS
	.align		4
        /*0040*/ 	.byte	0x02, 0x4c
        /*0042*/ 	.byte	0x01
	.zero		1


	//----- nvinfo : EIATTR_MERCURY_ISA_VERSION
	.align		4
        /*0044*/ 	.byte	0x03, 0x5f
        /*0046*/ 	.short	0x0101


	//----- nvinfo : EIATTR_VRC_CTA_INIT_COUNT
	.align		4
        /*0048*/ 	.byte	0x02, 0x4a
	.zero		1
	.zero		1


	//----- nvinfo : EIATTR_EXIT_INSTR_OFFSETS
	.align		4
        /*004c*/ 	.byte	0x04, 0x1c
        /*004e*/ 	.short	(.L_37 - .L_36)


	//   ....[0]....
.L_36:
        /*0050*/ 	.word	0x000002f0


	//----- nvinfo : EIATTR_MAX_THREADS
	.align		4
.L_37:
        /*0054*/ 	.byte	0x04, 0x05
        /*0056*/ 	.short	(.L_39 - .L_38)
.L_38:
        /*0058*/ 	.word	0x00000014
        /*005c*/ 	.word	0x00000001
        /*0060*/ 	.word	0x00000001


	//----- nvinfo : EIATTR_CBANK_PARAM_SIZE
	.align		4
.L_39:
        /*0064*/ 	.byte	0x03, 0x19
        /*0066*/ 	.short	0x0018


	//----- nvinfo : EIATTR_PARAM_CBANK
	.align		4
        /*0068*/ 	.byte	0x04, 0x0a
        /*006a*/ 	.short	(.L_41 - .L_40)
	.align		4
.L_40:
        /*006c*/ 	.word	index@(.nv.constant0.default_function_kernel_1)
        /*0070*/ 	.short	0x0380
        /*0072*/ 	.short	0x0018


	//----- nvinfo : EIATTR_SW_WAR
	.align		4
.L_41:
        /*0074*/ 	.byte	0x04, 0x36
        /*0076*/ 	.short	(.L_43 - .L_42)
.L_42:
        /*0078*/ 	.word	0x00000008
.L_43:


//--------------------- .nv.callgraph             --------------------------
	.section	.nv.callgraph,"",@"SHT_CUDA_CALLGRAPH"
	.align	4
	.sectionentsize	8
	.align		4
        /*0000*/ 	.word	0x00000000
	.align		4
        /*0004*/ 	.word	0xffffffff
	.align		4
        /*0008*/ 	.word	0x00000000
	.align		4
        /*000c*/ 	.word	0xfffffffe
	.align		4
        /*0010*/ 	.word	0x00000000
	.align		4
        /*0014*/ 	.word	0xfffffffd
	.align		4
        /*0018*/ 	.word	0x00000000
	.align		4
        /*001c*/ 	.word	0xfffffffc


//--------------------- .text.default_function_kernel --------------------------
	.section	.text.default_function_kernel,"ax",@progbits
	.align	128
        .global         default_function_kernel
        .type           default_function_kernel,@function
        .size           default_function_kernel,(.L_x_2 - default_function_kernel)
        .other          default_function_kernel,@"STO_CUDA_ENTRY STV_DEFAULT"
default_function_kernel:
.text.default_function_kernel:
[----:B------:R-:W-:Y:S01]  /*0000*/  LDC R1, c[0x0][0x37c] ;  /* 0x0000df00ff017b82 */ /* 0x000fe20000000800 */
[----:B------:R-:W0:Y:S07]  /*0010*/  S2R R9, SR_TID.X ;  /* 0x0000000000097919 */ /* 0x000e2e0000002100 */
[----:B------:R-:W1:Y:S01]  /*0020*/  S2UR UR4, SR_CTAID.X ;  /* 0x00000000000479c3 */ /* 0x000e620000002500 */
[----:B------:R-:W2:Y:S07]  /*0030*/  LDCU.64 UR6, c[0x0][0x358] ;  /* 0x00006b00ff0677ac */ /* 0x000eae0008000a00 */
[----:B------:R-:W3:Y:S08]  /*0040*/  LDC.64 R2, c[0x0][0x388] ;  /* 0x0000e200ff027b82 */ /* 0x000ef00000000a00 */
[----:B------:R-:W4:Y:S01]  /*0050*/  LDC.64 R4, c[0x0][0x390] ;  /* 0x0000e400ff047b82 */ /* 0x000f220000000a00 */
[----:B-1----:R-:W-:-:S07]  /*0060*/  USHF.L.U32 UR4, UR4, 0x5, URZ ;  /* 0x0000000504047899 */ /* 0x002fce00080006ff */
[----:B------:R-:W1:Y:S01]  /*0070*/  LDC.64 R6, c[0x0][0x380] ;  /* 0x0000e000ff067b82 */ /* 0x000e620000000a00 */
[----:B0-----:R-:W-:-:S05]  /*0080*/  LOP3.LUT R9, R9, UR4, RZ, 0xfc, !PT ;  /* 0x0000000409097c12 */ /* 0x001fca000f8efcff */
[----:B---3--:R-:W-:-:S04]  /*0090*/  IMAD.WIDE.U32 R2, R9, 0x4, R2 ;  /* 0x0000000409027825 */ /* 0x008fc800078e0002 */
[C---:B----4-:R-:W-:Y:S02]  /*00a0*/  IMAD.WIDE.U32 R4, R9.reuse, 0x4, R4 ;  /* 0x0000000409047825 */ /* 0x050fe400078e0004 */
[----:B--2---:R-:W2:Y:S04]  /*00b0*/  LDG.E.CONSTANT R2, desc[UR6][R2.64] ;  /* 0x0000000602027981 */ /* 0x004ea8000c1e9900 */
[----:B------:R-:W2:Y:S01]  /*00c0*/  LDG.E.CONSTANT R5, desc[UR6][R4.64] ;  /* 0x0000000604057981 */ /* 0x000ea2000c1e9900 */
[----:B-1----:R-:W-:-:S04]  /*00d0*/  IMAD.WIDE.U32 R6, R9, 0x4, R6 ;  /* 0x0000000409067825 */ /* 0x002fc800078e0006 */
[----:B--2---:R-:W-:-:S05]  /*00e0*/  FADD R9, R2, -R5 ;  /* 0x8000000502097221 */ /* 0x004fca0000000000 */
[----:B------:R-:W-:Y:S01]  /*00f0*/  STG.E desc[UR6][R6.64], R9 ;  /* 0x0000000906007986 */ /* 0x000fe2000c101906 */
[----:B------:R-:W-:Y:S05]  /*0100*/  EXIT ;  /* 0x000000000000794d */ /* 0x000fea0003800000 */
.L_x_0:
[----:B------:R-:W-:-:S00]  /*0110*/  BRA `(.L_x_0) ;  /* 0xfffffffc00fc7947 */ /* 0x000fc0000383ffff */
[----:B------:R-:W-:-:S00]  /*0120*/  NOP ;  /* 0x0000000000007918 */ /* 0x000fc00000000000 */
        /* <DEDUP_REMOVED lines=13> */
.L_x_2:


//--------------------- .text.default_function_kernel_1 --------------------------
	.section	.text.default_function_kernel_1,"ax",@progbits
	.align	128
        .global         default_function_kernel_1
        .type           default_function_kernel_1,@function
        .size           default_function_kernel_1,(.L_x_3 - default_function_kernel_1)
        .other          default_function_kernel_1,@"STO_CUDA_ENTRY STV_DEFAULT"
default_function_kernel_1:
.text.default_function_kernel_1:
[----:B------:R-:W-:Y:S01]  /*0000*/  LDC R1, c[0x0][0x37c] ;  /* 0x0000df00ff017b82 */ /* 0x000fe20000000800 */
[----:B------:R-:W0:Y:S07]  /*0010*/  S2R R4, SR_TID.X ;  /* 0x0000000000047919 */ /* 0x000e2e0000002100 */
[----:B------:R-:W1:Y:S01]  /*0020*/  LDC.64 R6, c[0x0][0x390] ;  /* 0x0000e400ff067b82 */ /* 0x000e620000000a00 */
[----:B------:R-:W2:Y:S01]  /*0030*/  LDCU.64 UR6, c[0x0][0x358] ;  /* 0x00006b00ff0677ac */ /* 0x000ea20008000a00 */
[----:B------:R-:W3:Y:S06]  /*0040*/  S2R R17, SR_CTAID.X ;  /* 0x0000000000117919 */ /* 0x000eec0000002500 */
[----:B------:R-:W4:Y:S01]  /*0050*/  LDC.64 R8, c[0x0][0x388] ;  /* 0x0000e200ff087b82 */ /* 0x000f220000000a00 */
[C---:B0-----:R-:W-:Y:S01]  /*0060*/  ISETP.GT.U32.AND P0, PT, R4.reuse, 0xb, PT ;  /* 0x0000000b0400780c */ /* 0x041fe20003f04070 */
[----:B---3--:R-:W-:-:S04]  /*0070*/  IMAD R17, R4, 0x5, R17 ;  /* 0x0000000504117824 */ /* 0x008fc800078e0211 */
[----:B-1----:R-:W-:-:S05]  /*0080*/  IMAD.WIDE.U32 R6, R17, 0x4, R6 ;  /* 0x0000000411067825 */ /* 0x002fca00078e0006 */
[----:B--2---:R-:W2:Y:S04]  /*0090*/  LDG.E.CONSTANT R0, desc[UR6][R6.64] ;  /* 0x0000000606007981 */ /* 0x004ea8000c1e9900 */
[----:B------:R0:W3:Y:S01]  /*00a0*/  @!P0 LDG.E.CONSTANT R2, desc[UR6][R6.64+0x190] ;  /* 0x0001900606028981 */ /* 0x0000e2000c1e9900 */
[----:B------:R-:W-:-:S05]  /*00b0*/  SHF.L.U32 R19, R4, 0x2, RZ ;  /* 0x0000000204137819 */ /* 0x000fca00000006ff */
[----:B----4-:R-:W-:Y:S01]  /*00c0*/  IMAD.WIDE.U32 R8, R19, 0x4, R8 ;  /* 0x0000000413087825 */ /* 0x010fe200078e0008 */
[----:B------:R-:W1:Y:S04]  /*00d0*/  S2UR UR5, SR_CgaCtaId ;  /* 0x00000000000579c3 */ /* 0x000e680000008800 */
[----:B------:R-:W4:Y:S04]  /*00e0*/  LDG.E.CONSTANT R3, desc[UR6][R8.64] ;  /* 0x0000000608037981 */ /* 0x000f28000c1e9900 */
[----:B------:R-:W5:Y:S01]  /*00f0*/  LDG.E.CONSTANT R5, desc[UR6][R8.64+0x140] ;  /* 0x0001400608057981 */ /* 0x000f62000c1e9900 */
[----:B------:R-:W-:Y:S01]  /*0100*/  UMOV UR4, 0x400 ;  /* 0x0000040000047882 */ /* 0x000fe20000000000 */
[----:B0-----:R-:W0:Y:S02]  /*0110*/  LDC.64 R6, c[0x0][0x380] ;  /* 0x0000e000ff067b82 */ /* 0x001e240000000a00 */
[----:B------:R-:W5:Y:S04]  /*0120*/  LDG.E.CONSTANT R21, desc[UR6][R8.64+0x4] ;  /* 0x0000040608157981 */ /* 0x000f68000c1e9900 */
[----:B------:R-:W5:Y:S04]  /*0130*/  LDG.E.CONSTANT R23, desc[UR6][R8.64+0x144] ;  /* 0x0001440608177981 */ /* 0x000f68000c1e9900 */
[----:B------:R-:W5:Y:S04]  /*0140*/  LDG.E.CONSTANT R16, desc[UR6][R8.64+0x8] ;  /* 0x0000080608107981 */ /* 0x000f68000c1e9900 */
[----:B------:R-:W5:Y:S04]  /*0150*/  LDG.E.CONSTANT R18, desc[UR6][R8.64+0x148] ;  /* 0x0001480608127981 */ /* 0x000f68000c1e9900 */
[----:B------:R-:W5:Y:S04]  /*0160*/  LDG.E.CONSTANT R25, desc[UR6][R8.64+0xc] ;  /* 0x00000c0608197981 */ /* 0x000f68000c1e9900 */
[----:B------:R3:W5:Y:S01]  /*0170*/  LDG.E.CONSTANT R27, desc[UR6][R8.64+0x14c] ;  /* 0x00014c06081b7981 */ /* 0x000762000c1e9900 */
[----:B-1----:R-:W-:Y:S01]  /*0180*/  ULEA UR4, UR5, UR4, 0x18 ;  /* 0x0000000405047291 */ /* 0x002fe2000f8ec0ff */
[----:B------:R-:W-:-:S05]  /*0190*/  PRMT R4, R4, 0x9910, RZ ;  /* 0x0000991004047816 */ /* 0x000fca00000000ff */
[----:B------:R-:W-:-:S05]  /*01a0*/  IMAD R4, R4, 0x34, RZ ;  /* 0x0000003404047824 */ /* 0x000fca00078e02ff */
[----:B------:R-:W-:-:S04]  /*01b0*/  LOP3.LUT R4, R4, 0xffff, RZ, 0xc0, !PT ;  /* 0x0000ffff04047812 */ /* 0x000fc800078ec0ff */
[----:B------:R-:W-:-:S04]  /*01c0*/  SHF.R.U32.HI R4, RZ, 0x6, R4 ;  /* 0x00000006ff047819 */ /* 0x000fc80000011604 */
[----:B------:R-:W-:-:S04]  /*01d0*/  LOP3.LUT R4, R4, 0x1c, RZ, 0xc0, !PT ;  /* 0x0000001c04047812 */ /* 0x000fc800078ec0ff */
[----:B------:R-:W-:Y:S01]  /*01e0*/  LEA R4, R4, UR4, 0x2 ;  /* 0x0000000404047c11 */ /* 0x000fe2000f8e10ff */
[----:B--2---:R-:W-:Y:S04]  /*01f0*/  STS [R19+UR4], R0 ;  /* 0x0000000013007988 */ /* 0x004fe80008000804 */
[----:B---3--:R-:W-:Y:S01]  /*0200*/  @!P0 STS [R19+UR4+0x50], R2 ;  /* 0x0000500213008988 */ /* 0x008fe20008000804 */
[----:B------:R-:W-:Y:S06]  /*0210*/  BAR.SYNC.DEFER_BLOCKING 0x0 ;  /* 0x0000000000007b1d */ /* 0x000fec0000010000 */
[----:B------:R-:W4:Y:S04]  /*0220*/  LDS.128 R8, [R4] ;  /* 0x0000000004087984 */ /* 0x000f280000000c00 */
[----:B------:R-:W5:Y:S01]  /*0230*/  LDS.128 R12, [R4+0x40] ;  /* 0x00004000040c7984 */ /* 0x000f620000000c00 */
[----:B----4-:R-:W-:Y:S01]  /*0240*/  FFMA R8, R3, R8, RZ ;  /* 0x0000000803087223 */ /* 0x010fe200000000ff */
[----:B0-----:R-:W-:-:S04]  /*0250*/  IMAD.WIDE.U32 R2, R17, 0x4, R6 ;  /* 0x0000000411027825 */ /* 0x001fc800078e0006 */
[----:B-----5:R-:W-:Y:S01]  /*0260*/  FFMA R12, R5, R12, RZ ;  /* 0x0000000c050c7223 */ /* 0x020fe200000000ff */
[----:B------:R-:W-:-:S03]  /*0270*/  FFMA R9, R21, R9, R8 ;  /* 0x0000000915097223 */ /* 0x000fc60000000008 */
[----:B------:R-:W-:Y:S01]  /*0280*/  FFMA R13, R23, R13, R12 ;  /* 0x0000000d170d7223 */ /* 0x000fe2000000000c */
[----:B------:R-:W-:-:S03]  /*0290*/  FFMA R10, R16, R10, R9 ;  /* 0x0000000a100a7223 */ /* 0x000fc60000000009 */
[----:B------:R-:W-:Y:S01]  /*02a0*/  FFMA R14, R18, R14, R13 ;  /* 0x0000000e120e7223 */ /* 0x000fe2000000000d */
[----:B------:R-:W-:-:S03]  /*02b0*/  FFMA R11, R25, R11, R10 ;  /* 0x0000000b190b7223 */ /* 0x000fc6000000000a */
[----:B------:R-:W-:Y:S02]  /*02c0*/  FFMA R15, R27, R15, R14 ;  /* 0x0000000f1b0f7223 */ /* 0x000fe4000000000e */
[----:B------:R-:W-:Y:S04]  /*02d0*/  STG.E desc[UR6][R2.64], R11 ;  /* 0x0000000b02007986 */ /* 0x000fe8000c101906 */
[----:B------:R-:W-:Y:S01]  /*02e0*/  STG.E desc[UR6][R2.64+0x190], R15 ;  /* 0x0001900f02007986 */ /* 0x000fe2000c101906 */
[----:B------:R-:W-:Y:S05]  /*02f0*/  EXIT ;  /* 0x000000000000794d */ /* 0x000fea0003800000 */
.L_x_1:
        /* <DEDUP_REMOVED lines=16> */
.L_x_3:


//--------------------- .nv.shared.reserved.0     --------------------------
	.section	.nv.shared.reserved.0,"aw",@nobits
	.weak		__nv_reservedSMEM_offset_0_alias
	.size		__nv_reservedSMEM_offset_0_alias, 0, 64
	.other		__nv_reservedSMEM_offset_0_alias,@"STO_CUDA_RESERVED_SHARED STV_DEFAULT"
__nv_reservedSMEM_offset_0_alias:
	.zero		0
	.zero		64


//--------------------- .nv.shared.default_function_kernel_1 --------------------------
	.section	.nv.shared.default_function_kernel_1,"aw",@nobits
	.sectionflags	@""
	.align	4
.nv.shared.default_function_kernel_1:
	.zero		1152


//--------------------- .nv.constant0.default_function_kernel --------------------------
	.section	.nv.constant0.default_function_kernel,"a",@progbits
	.sectionflags	@""
	.align	4
.nv.constant0.default_function_kernel:
	.zero		920


//--------------------- .nv.constant0.default_function_kernel_1 --------------------------
	.section	.nv.constant0.default_function_kernel_1,"a",@progbits
	.sectionflags	@""
	.align	4
.nv.constant0.default_function_kernel_1:
	.zero		920


//--------------------- SYMBOLS --------------------------

	.type		.nv.reservedSmem.offset0,@object
	.size		.nv.reservedSmem.offset0,0x4
	.type		.nv.reservedSmem.cap,@object
	.size		.nv.reservedSmem.cap,0x4
